//
// Generated by NVIDIA NVVM Compiler
//
// Compiler Build ID: CL-36424714
// Cuda compilation tools, release 13.0, V13.0.88
// Based on NVVM 20.0.0
//

.version 9.0
.target sm_100
.address_size 64

	// .globl	_Z7matMultPiS_S_jjj

.visible .entry _Z7matMultPiS_S_jjj(
	.param .u64 .ptr .align 1 _Z7matMultPiS_S_jjj_param_0,
	.param .u64 .ptr .align 1 _Z7matMultPiS_S_jjj_param_1,
	.param .u64 .ptr .align 1 _Z7matMultPiS_S_jjj_param_2,
	.param .u32 _Z7matMultPiS_S_jjj_param_3,
	.param .u32 _Z7matMultPiS_S_jjj_param_4,
	.param .u32 _Z7matMultPiS_S_jjj_param_5
)
{
	.reg .pred 	%p<13>;
	.reg .b32 	%r<173>;
	.reg .b64 	%rd<69>;

	ld.param.u64 	%rd4, [_Z7matMultPiS_S_jjj_param_0];
	ld.param.u64 	%rd5, [_Z7matMultPiS_S_jjj_param_1];
	ld.param.u64 	%rd3, [_Z7matMultPiS_S_jjj_param_2];
	ld.param.u32 	%r58, [_Z7matMultPiS_S_jjj_param_3];
	ld.param.u32 	%r56, [_Z7matMultPiS_S_jjj_param_4];
	ld.param.u32 	%r57, [_Z7matMultPiS_S_jjj_param_5];
	cvta.to.global.u64 	%rd1, %rd5;
	cvta.to.global.u64 	%rd2, %rd4;
	mov.u32 	%r59, %ctaid.y;
	mov.u32 	%r60, %ntid.y;
	mov.u32 	%r61, %tid.y;
	mad.lo.s32 	%r1, %r59, %r60, %r61;
	mov.u32 	%r62, %ctaid.x;
	mov.u32 	%r63, %ntid.x;
	mul.lo.s32 	%r2, %r62, %r63;
	mov.u32 	%r3, %tid.x;
	add.s32 	%r4, %r2, %r3;
	setp.ge.u32 	%p1, %r1, %r58;
	setp.ge.u32 	%p2, %r4, %r57;
	or.pred  	%p3, %p1, %p2;
	@%p3 bra 	$L__BB0_14;
	setp.eq.s32 	%p4, %r56, 0;
	mov.b32 	%r172, 0;
	@%p4 bra 	$L__BB0_13;
	mul.lo.s32 	%r5, %r56, %r1;
	and.b32  	%r6, %r56, 7;
	setp.lt.u32 	%p5, %r56, 8;
	mov.b32 	%r167, 0;
	mov.u32 	%r172, %r167;
	@%p5 bra 	$L__BB0_5;
	and.b32  	%r167, %r56, -8;
	neg.s32 	%r161, %r167;
	add.s32 	%r68, %r3, %r57;
	add.s32 	%r160, %r68, %r2;
	shl.b32 	%r10, %r57, 3;
	shl.b32 	%r69, %r57, 1;
	add.s32 	%r159, %r4, %r69;
	mad.lo.s32 	%r158, %r57, 3, %r4;
	shl.b32 	%r70, %r57, 2;
	add.s32 	%r157, %r4, %r70;
	mad.lo.s32 	%r156, %r57, 5, %r4;
	mad.lo.s32 	%r155, %r57, 6, %r4;
	mad.lo.s32 	%r154, %r57, 7, %r4;
	add.s32 	%r152, %r5, 3;
	mov.b32 	%r172, 0;
	mov.u32 	%r153, %r4;
$L__BB0_4:
	.pragma "nounroll";
	add.s32 	%r71, %r152, -3;
	mul.wide.u32 	%rd6, %r71, 4;
	add.s64 	%rd7, %rd2, %rd6;
	ld.global.u32 	%r72, [%rd7];
	mul.wide.u32 	%rd8, %r153, 4;
	add.s64 	%rd9, %rd1, %rd8;
	ld.global.u32 	%r73, [%rd9];
	add.s32 	%r74, %r72, %r172;
	add.s32 	%r75, %r74, %r73;
	add.s32 	%r76, %r152, -2;
	mul.wide.u32 	%rd10, %r76, 4;
	add.s64 	%rd11, %rd2, %rd10;
	ld.global.u32 	%r77, [%rd11];
	mul.wide.u32 	%rd12, %r160, 4;
	add.s64 	%rd13, %rd1, %rd12;
	ld.global.u32 	%r78, [%rd13];
	add.s32 	%r79, %r77, %r75;
	add.s32 	%r80, %r79, %r78;
	add.s32 	%r81, %r152, -1;
	mul.wide.u32 	%rd14, %r81, 4;
	add.s64 	%rd15, %rd2, %rd14;
	ld.global.u32 	%r82, [%rd15];
	mul.wide.u32 	%rd16, %r159, 4;
	add.s64 	%rd17, %rd1, %rd16;
	ld.global.u32 	%r83, [%rd17];
	add.s32 	%r84, %r82, %r80;
	add.s32 	%r85, %r84, %r83;
	add.s32 	%r86, %r152, 4;
	mul.wide.u32 	%rd18, %r152, 4;
	add.s64 	%rd19, %rd2, %rd18;
	ld.global.u32 	%r87, [%rd19];
	mul.wide.u32 	%rd20, %r158, 4;
	add.s64 	%rd21, %rd1, %rd20;
	ld.global.u32 	%r88, [%rd21];
	add.s32 	%r89, %r87, %r85;
	add.s32 	%r90, %r89, %r88;
	add.s32 	%r91, %r152, 1;
	mul.wide.u32 	%rd22, %r91, 4;
	add.s64 	%rd23, %rd2, %rd22;
	ld.global.u32 	%r92, [%rd23];
	mul.wide.u32 	%rd24, %r157, 4;
	add.s64 	%rd25, %rd1, %rd24;
	ld.global.u32 	%r93, [%rd25];
	add.s32 	%r94, %r92, %r90;
	add.s32 	%r95, %r94, %r93;
	add.s32 	%r96, %r152, 2;
	mul.wide.u32 	%rd26, %r96, 4;
	add.s64 	%rd27, %rd2, %rd26;
	ld.global.u32 	%r97, [%rd27];
	mul.wide.u32 	%rd28, %r156, 4;
	add.s64 	%rd29, %rd1, %rd28;
	ld.global.u32 	%r98, [%rd29];
	add.s32 	%r99, %r97, %r95;
	add.s32 	%r100, %r99, %r98;
	add.s32 	%r101, %r152, 3;
	mul.wide.u32 	%rd30, %r101, 4;
	add.s64 	%rd31, %rd2, %rd30;
	ld.global.u32 	%r102, [%rd31];
	mul.wide.u32 	%rd32, %r155, 4;
	add.s64 	%rd33, %rd1, %rd32;
	ld.global.u32 	%r103, [%rd33];
	add.s32 	%r104, %r102, %r100;
	add.s32 	%r105, %r104, %r103;
	mul.wide.u32 	%rd34, %r86, 4;
	add.s64 	%rd35, %rd2, %rd34;
	ld.global.u32 	%r106, [%rd35];
	mul.wide.u32 	%rd36, %r154, 4;
	add.s64 	%rd37, %rd1, %rd36;
	ld.global.u32 	%r107, [%rd37];
	add.s32 	%r108, %r106, %r105;
	add.s32 	%r172, %r108, %r107;
	add.s32 	%r161, %r161, 8;
	add.s32 	%r160, %r160, %r10;
	add.s32 	%r159, %r159, %r10;
	add.s32 	%r158, %r158, %r10;
	add.s32 	%r157, %r157, %r10;
	add.s32 	%r156, %r156, %r10;
	add.s32 	%r155, %r155, %r10;
	add.s32 	%r154, %r154, %r10;
	add.s32 	%r153, %r153, %r10;
	add.s32 	%r152, %r152, 8;
	setp.ne.s32 	%p6, %r161, 0;
	@%p6 bra 	$L__BB0_4;
$L__BB0_5:
	setp.eq.s32 	%p7, %r6, 0;
	@%p7 bra 	$L__BB0_13;
	and.b32  	%r43, %r56, 3;
	setp.lt.u32 	%p8, %r6, 4;
	@%p8 bra 	$L__BB0_8;
	add.s32 	%r110, %r167, %r5;
	mul.wide.u32 	%rd38, %r110, 4;
	add.s64 	%rd39, %rd2, %rd38;
	ld.global.u32 	%r111, [%rd39];
	mad.lo.s32 	%r112, %r167, %r57, %r4;
	mul.wide.u32 	%rd40, %r112, 4;
	add.s64 	%rd41, %rd1, %rd40;
	ld.global.u32 	%r113, [%rd41];
	add.s32 	%r114, %r111, %r172;
	add.s32 	%r115, %r114, %r113;
	add.s32 	%r116, %r110, 1;
	mul.wide.u32 	%rd42, %r116, 4;
	add.s64 	%rd43, %rd2, %rd42;
	ld.global.u32 	%r117, [%rd43];
	add.s32 	%r118, %r112, %r57;
	mul.wide.u32 	%rd44, %r118, 4;
	add.s64 	%rd45, %rd1, %rd44;
	ld.global.u32 	%r119, [%rd45];
	add.s32 	%r120, %r117, %r115;
	add.s32 	%r121, %r120, %r119;
	add.s32 	%r122, %r110, 2;
	mul.wide.u32 	%rd46, %r122, 4;
	add.s64 	%rd47, %rd2, %rd46;
	ld.global.u32 	%r123, [%rd47];
	add.s32 	%r124, %r118, %r57;
	mul.wide.u32 	%rd48, %r124, 4;
	add.s64 	%rd49, %rd1, %rd48;
	ld.global.u32 	%r125, [%rd49];
	add.s32 	%r126, %r123, %r121;
	add.s32 	%r127, %r126, %r125;
	add.s32 	%r128, %r110, 3;
	mul.wide.u32 	%rd50, %r128, 4;
	add.s64 	%rd51, %rd2, %rd50;
	ld.global.u32 	%r129, [%rd51];
	add.s32 	%r130, %r124, %r57;
	mul.wide.u32 	%rd52, %r130, 4;
	add.s64 	%rd53, %rd1, %rd52;
	ld.global.u32 	%r131, [%rd53];
	add.s32 	%r132, %r129, %r127;
	add.s32 	%r172, %r132, %r131;
	add.s32 	%r167, %r167, 4;
$L__BB0_8:
	setp.eq.s32 	%p9, %r43, 0;
	@%p9 bra 	$L__BB0_13;
	setp.eq.s32 	%p10, %r43, 1;
	@%p10 bra 	$L__BB0_11;
	add.s32 	%r134, %r167, %r5;
	mul.wide.u32 	%rd54, %r134, 4;
	add.s64 	%rd55, %rd2, %rd54;
	ld.global.u32 	%r135, [%rd55];
	mad.lo.s32 	%r136, %r167, %r57, %r4;
	mul.wide.u32 	%rd56, %r136, 4;
	add.s64 	%rd57, %rd1, %rd56;
	ld.global.u32 	%r137, [%rd57];
	add.s32 	%r138, %r135, %r172;
	add.s32 	%r139, %r138, %r137;
	add.s32 	%r140, %r134, 1;
	mul.wide.u32 	%rd58, %r140, 4;
	add.s64 	%rd59, %rd2, %rd58;
	ld.global.u32 	%r141, [%rd59];
	add.s32 	%r142, %r136, %r57;
	mul.wide.u32 	%rd60, %r142, 4;
	add.s64 	%rd61, %rd1, %rd60;
	ld.global.u32 	%r143, [%rd61];
	add.s32 	%r144, %r141, %r139;
	add.s32 	%r172, %r144, %r143;
	add.s32 	%r167, %r167, 2;
$L__BB0_11:
	and.b32  	%r145, %r56, 1;
	setp.eq.b32 	%p11, %r145, 1;
	not.pred 	%p12, %p11;
	@%p12 bra 	$L__BB0_13;
	add.s32 	%r146, %r167, %r5;
	mul.wide.u32 	%rd62, %r146, 4;
	add.s64 	%rd63, %rd2, %rd62;
	ld.global.u32 	%r147, [%rd63];
	mad.lo.s32 	%r148, %r167, %r57, %r4;
	mul.wide.u32 	%rd64, %r148, 4;
	add.s64 	%rd65, %rd1, %rd64;
	ld.global.u32 	%r149, [%rd65];
	add.s32 	%r150, %r147, %r172;
	add.s32 	%r172, %r150, %r149;
$L__BB0_13:
	mad.lo.s32 	%r151, %r57, %r1, %r4;
	cvta.to.global.u64 	%rd66, %rd3;
	mul.wide.u32 	%rd67, %r151, 4;
	add.s64 	%rd68, %rd66, %rd67;
	st.global.u32 	[%rd68], %r172;
$L__BB0_14:
	ret;

}


// ===== COMPILED SASS (sm_100) =====

	.target	sm_100

	.elftype	@"ET_EXEC"


//--------------------- .note.nv.tkinfo           --------------------------
	.section	.note.nv.tkinfo,"",@"SHT_NOTE"
	.sectionflags	@"SHF_NOTE_NV_TKINFO"
	.tkinfo
        /*0018*/ 	.word	0x00000002
        /*0030*/ 	.string	""
        /*0030*/ 	.string	"ptxas"
        /*0030*/ 	.string	"Cuda compilation tools, release 13.0, V13.0.88"
        /*0030*/ 	.string	"Build cuda_13.0.r13.0/compiler.36424714_0"
        /*0030*/ 	.string	"-arch sm_100 -m 64 "



//--------------------- .note.nv.cuinfo           --------------------------
	.section	.note.nv.cuinfo,"",@"SHT_NOTE"
	.sectionflags	@"SHF_NOTE_NV_CUINFO"
        /*0018*/ 	.short	0x0002
        /*001a*/ 	.short	0x0064
        /*001c*/ 	.short	0x0082
	.zero		2


//--------------------- .nv.info                  --------------------------
	.section	.nv.info,"",@"SHT_CUDA_INFO"
	.align	4


	//----- nvinfo : EIATTR_REGCOUNT
	.align		4
        /*0000*/ 	.byte	0x04, 0x2f
        /*0002*/ 	.short	(.L_1 - .L_0)
	.align		4
.L_0:
        /*0004*/ 	.word	index@(_Z7matMultPiS_S_jjj)
        /*0008*/ 	.word	0x00000020


	//----- nvinfo : EIATTR_FRAME_SIZE
	.align		4
.L_1:
        /*000c*/ 	.byte	0x04, 0x11
        /*000e*/ 	.short	(.L_3 - .L_2)
	.align		4
.L_2:
        /*0010*/ 	.word	index@(_Z7matMultPiS_S_jjj)
        /*0014*/ 	.word	0x00000000


	//----- nvinfo : EIATTR_MIN_STACK_SIZE
	.align		4
.L_3:
        /*0018*/ 	.byte	0x04, 0x12
        /*001a*/ 	.short	(.L_5 - .L_4)
	.align		4
.L_4:
        /*001c*/ 	.word	index@(_Z7matMultPiS_S_jjj)
        /*0020*/ 	.word	0x00000000
.L_5:


//--------------------- .nv.compat                --------------------------
	.section	.nv.compat,"",@"SHT_CUDA_COMPAT_INFO"
	.align	4
        /*0000*/ 	.byte	0x02, 0x09, 0x00, 0x00, 0x02, 0x02, 0x01, 0x00, 0x02, 0x05, 0x05, 0x00, 0x03, 0x07, 0x01, 0x01
        /*0010*/ 	.byte	0x02, 0x03, 0x00, 0x00, 0x02, 0x06, 0x01, 0x00, 0x04, 0x0b, 0x08, 0x00, 0x09, 0x00, 0x00, 0x00
        /*0020*/ 	.byte	0x00, 0x00, 0x00, 0x00


//--------------------- .nv.info._Z7matMultPiS_S_jjj --------------------------
	.section	.nv.info._Z7matMultPiS_S_jjj,"",@"SHT_CUDA_INFO"
	.sectionflags	@""
	.align	4


	//----- nvinfo : EIATTR_CUDA_API_VERSION
	.align		4
        /*0000*/ 	.byte	0x04, 0x37
        /*0002*/ 	.short	(.L_7 - .L_6)
.L_6:
        /*0004*/ 	.word	0x00000082


	//----- nvinfo : EIATTR_KPARAM_INFO
	.align		4
.L_7:
        /*0008*/ 	.byte	0x04, 0x17
        /*000a*/ 	.short	(.L_9 - .L_8)
.L_8:
        /*000c*/ 	.word	0x00000000
        /*0010*/ 	.short	0x0005
        /*0012*/ 	.short	0x0020
        /*0014*/ 	.byte	0x00, 0xf0, 0x11, 0x00


	//----- nvinfo : EIATTR_KPARAM_INFO
	.align		4
.L_9:
        /*0018*/ 	.byte	0x04, 0x17
        /*001a*/ 	.short	(.L_11 - .L_10)
.L_10:
        /*001c*/ 	.word	0x00000000
        /*0020*/ 	.short	0x0004
        /*0022*/ 	.short	0x001c
        /*0024*/ 	.byte	0x00, 0xf0, 0x11, 0x00


	//----- nvinfo : EIATTR_KPARAM_INFO
	.align		4
.L_11:
        /*0028*/ 	.byte	0x04, 0x17
        /*002a*/ 	.short	(.L_13 - .L_12)
.L_12:
        /*002c*/ 	.word	0x00000000
        /*0030*/ 	.short	0x0003
        /*0032*/ 	.short	0x0018
        /*0034*/ 	.byte	0x00, 0xf0, 0x11, 0x00


	//----- nvinfo : EIATTR_KPARAM_INFO
	.align		4
.L_13:
        /*0038*/ 	.byte	0x04, 0x17
        /*003a*/ 	.short	(.L_15 - .L_14)
.L_14:
        /*003c*/ 	.word	0x00000000
        /*0040*/ 	.short	0x0002
        /*0042*/ 	.short	0x0010
        /*0044*/ 	.byte	0x00, 0xf5, 0x21, 0x00


	//----- nvinfo : EIATTR_KPARAM_INFO
	.align		4
.L_15:
        /*0048*/ 	.byte	0x04, 0x17
        /*004a*/ 	.short	(.L_17 - .L_16)
.L_16:
        /*004c*/ 	.word	0x00000000
        /*0050*/ 	.short	0x0001
        /*0052*/ 	.short	0x0008
        /*0054*/ 	.byte	0x00, 0xf5, 0x21, 0x00


	//----- nvinfo : EIATTR_KPARAM_INFO
	.align		4
.L_17:
        /*0058*/ 	.byte	0x04, 0x17
        /*005a*/ 	.short	(.L_19 - .L_18)
.L_18:
        /*005c*/ 	.word	0x00000000
        /*0060*/ 	.short	0x0000
        /*0062*/ 	.short	0x0000
        /*0064*/ 	.byte	0x00, 0xf5, 0x21, 0x00


	//----- nvinfo : EIATTR_SPARSE_MMA_MASK
	.align		4
.L_19:
        /*0068*/ 	.byte	0x03, 0x50
        /*006a*/ 	.short	0x0000


	//----- nvinfo : EIATTR_MAXREG_COUNT
	.align		4
        /*006c*/ 	.byte	0x03, 0x1b
        /*006e*/ 	.short	0x00ff


	//----- nvinfo : EIATTR_MERCURY_ISA_VERSION
	.align		4
        /*0070*/ 	.byte	0x03, 0x5f
        /*0072*/ 	.short	0x0101


	//----- nvinfo : EIATTR_VRC_CTA_INIT_COUNT
	.align		4
        /*0074*/ 	.byte	0x02, 0x4a
	.zero		1
	.zero		1


	//----- nvinfo : EIATTR_EXIT_INSTR_OFFSETS
	.align		4
        /*0078*/ 	.byte	0x04, 0x1c
        /*007a*/ 	.short	(.L_21 - .L_20)


	//   ....[0]....
.L_20:
        /*007c*/ 	.word	0x000000e0


	//   ....[1]....
        /*0080*/ 	.word	0x00000a90


	//----- nvinfo : EIATTR_CBANK_PARAM_SIZE
	.align		4
.L_21:
        /*0084*/ 	.byte	0x03, 0x19
        /*0086*/ 	.short	0x0024


	//----- nvinfo : EIATTR_PARAM_CBANK
	.align		4
        /*0088*/ 	.byte	0x04, 0x0a
        /*008a*/ 	.short	(.L_23 - .L_22)
	.align		4
.L_22:
        /*008c*/ 	.word	index@(.nv.constant0._Z7matMultPiS_S_jjj)
        /*0090*/ 	.short	0x0380
        /*0092*/ 	.short	0x0024


	//----- nvinfo : EIATTR_SW_WAR
	.align		4
.L_23:
        /*0094*/ 	.byte	0x04, 0x36
        /*0096*/ 	.short	(.L_25 - .L_24)
.L_24:
        /*0098*/ 	.word	0x00000008
.L_25:


//--------------------- .nv.callgraph             --------------------------
	.section	.nv.callgraph,"",@"SHT_CUDA_CALLGRAPH"
	.align	4
	.sectionentsize	8
	.align		4
        /*0000*/ 	.word	0x00000000
	.align		4
        /*0004*/ 	.word	0xffffffff
	.align		4
        /*0008*/ 	.word	0x00000000
	.align		4
        /*000c*/ 	.word	0xfffffffe
	.align		4
        /*0010*/ 	.word	0x00000000
	.align		4
        /*0014*/ 	.word	0xfffffffd
	.align		4
        /*0018*/ 	.word	0x00000000
	.align		4
        /*001c*/ 	.word	0xfffffffc


//--------------------- .text._Z7matMultPiS_S_jjj --------------------------
	.section	.text._Z7matMultPiS_S_jjj,"ax",@progbits
	.align	128
        .global         _Z7matMultPiS_S_jjj
        .type           _Z7matMultPiS_S_jjj,@function
        .size           _Z7matMultPiS_S_jjj,(.L_x_5 - _Z7matMultPiS_S_jjj)
        .other          _Z7matMultPiS_S_jjj,@"STO_CUDA_ENTRY STV_DEFAULT"
_Z7matMultPiS_S_jjj:
.text._Z7matMultPiS_S_jjj:
[----:B------:R-:W-:Y:S01]  /*0000*/  LDC R1, c[0x0][0x37c] ;  /* 0x0000df00ff017b82 */ /* 0x000fe20000000800 */
[----:B------:R-:W0:Y:S07]  /*0010*/  S2R R7, SR_TID.X ;  /* 0x0000000000077919 */ /* 0x000e2e0000002100 */
[----:B------:R-:W1:Y:S01]  /*0020*/  S2UR UR4, SR_CTAID.X ;  /* 0x00000000000479c3 */ /* 0x000e620000002500 */
[----:B------:R-:W2:Y:S01]  /*0030*/  LDCU UR7, c[0x0][0x398] ;  /* 0x00007300ff0777ac */ /* 0x000ea20008000800 */
[----:B------:R-:W3:Y:S06]  /*0040*/  S2R R5, SR_TID.Y ;  /* 0x0000000000057919 */ /* 0x000eec0000002200 */
[----:B------:R-:W3:Y:S01]  /*0050*/  LDC R2, c[0x0][0x364] ;  /* 0x0000d900ff027b82 */ /* 0x000ee20000000800 */
[----:B------:R-:W1:Y:S07]  /*0060*/  LDCU UR5, c[0x0][0x360] ;  /* 0x00006c00ff0577ac */ /* 0x000e6e0008000800 */
[----:B------:R-:W3:Y:S08]  /*0070*/  S2UR UR6, SR_CTAID.Y ;  /* 0x00000000000679c3 */ /* 0x000ef00000002600 */
[----:B------:R-:W4:Y:S01]  /*0080*/  LDC R0, c[0x0][0x3a0] ;  /* 0x0000e800ff007b82 */ /* 0x000f220000000800 */
[----:B-1----:R-:W-:-:S06]  /*0090*/  UIMAD UR4, UR4, UR5, URZ ;  /* 0x00000005040472a4 */ /* 0x002fcc000f8e02ff */
[----:B0-----:R-:W-:Y:S01]  /*00a0*/  IADD3 R3, PT, PT, R7, UR4, RZ ;  /* 0x0000000407037c10 */ /* 0x001fe2000fffe0ff */
[----:B---3--:R-:W-:-:S03]  /*00b0*/  IMAD R2, R2, UR6, R5 ;  /* 0x0000000602027c24 */ /* 0x008fc6000f8e0205 */
[----:B----4-:R-:W-:-:S04]  /*00c0*/  ISETP.GE.U32.AND P0, PT, R3, R0, PT ;  /* 0x000000000300720c */ /* 0x010fc80003f06070 */
[----:B--2---:R-:W-:-:S13]  /*00d0*/  ISETP.GE.U32.OR P0, PT, R2, UR7, P0 ;  /* 0x0000000702007c0c */ /* 0x004fda0008706470 */
[----:B------:R-:W-:Y:S05]  /*00e0*/  @P0 EXIT ;  /* 0x000000000000094d */ /* 0x000fea0003800000 */
[----:B------:R-:W0:Y:S01]  /*00f0*/  LDC R5, c[0x0][0x39c] ;  /* 0x0000e700ff057b82 */ /* 0x000e220000000800 */
[----:B------:R-:W1:Y:S01]  /*0100*/  LDCU.64 UR6, c[0x0][0x358] ;  /* 0x00006b00ff0677ac */ /* 0x000e620008000a00 */
[----:B------:R-:W-:Y:S01]  /*0110*/  HFMA2 R12, -RZ, RZ, 0, 0 ;  /* 0x00000000ff0c7431 */ /* 0x000fe200000001ff */
[----:B0-----:R-:W-:-:S13]  /*0120*/  ISETP.NE.AND P0, PT, R5, RZ, PT ;  /* 0x000000ff0500720c */ /* 0x001fda0003f05270 */
[----:B-1----:R-:W-:Y:S05]  /*0130*/  @!P0 BRA `(.L_x_0) ;  /* 0x0000000800448947 */ /* 0x002fea0003800000 */
[C---:B------:R-:W-:Y:S01]  /*0140*/  ISETP.GE.U32.AND P1, PT, R5.reuse, 0x8, PT ;  /* 0x000000080500780c */ /* 0x040fe20003f26070 */
[----:B------:R-:W-:Y:S01]  /*0150*/  IMAD.MOV.U32 R6, RZ, RZ, RZ ;  /* 0x000000ffff067224 */ /* 0x000fe200078e00ff */
[----:B------:R-:W-:Y:S02]  /*0160*/  LOP3.LUT R4, R5, 0x7, RZ, 0xc0, !PT ;  /* 0x0000000705047812 */ /* 0x000fe400078ec0ff */
[----:B------:R-:W-:Y:S02]  /*0170*/  MOV R12, RZ ;  /* 0x000000ff000c7202 */ /* 0x000fe40000000f00 */
[----:B------:R-:W-:-:S07]  /*0180*/  ISETP.NE.AND P0, PT, R4, RZ, PT ;  /* 0x000000ff0400720c */ /* 0x000fce0003f05270 */
[----:B------:R-:W-:Y:S06]  /*0190*/  @!P1 BRA `(.L_x_1) ;  /* 0x0000000400249947 */ /* 0x000fec0003800000 */
[----:B------:R-:W-:Y:S01]  /*01a0*/  LOP3.LUT R6, R5, 0xfffffff8, RZ, 0xc0, !PT ;  /* 0xfffffff805067812 */ /* 0x000fe200078ec0ff */
[C---:B------:R-:W-:Y:S01]  /*01b0*/  IMAD R11, R0.reuse, 0x3, R3 ;  /* 0x00000003000b7824 */ /* 0x040fe200078e0203 */
[C---:B------:R-:W-:Y:S01]  /*01c0*/  IADD3 R7, PT, PT, R0.reuse, UR4, R7 ;  /* 0x0000000400077c10 */ /* 0x040fe2000fffe007 */
[C-C-:B------:R-:W-:Y:S01]  /*01d0*/  IMAD R13, R0.reuse, 0x4, R3.reuse ;  /* 0x00000004000d7824 */ /* 0x140fe200078e0203 */
[CC--:B------:R-:W-:Y:S01]  /*01e0*/  LEA R9, R0.reuse, R3.reuse, 0x1 ;  /* 0x0000000300097211 */ /* 0x0c0fe200078e08ff */
[C-C-:B------:R-:W-:Y:S01]  /*01f0*/  IMAD R15, R0.reuse, 0x5, R3.reuse ;  /* 0x00000005000f7824 */ /* 0x140fe200078e0203 */
[----:B------:R-:W-:Y:S01]  /*0200*/  MOV R12, RZ ;  /* 0x000000ff000c7202 */ /* 0x000fe20000000f00 */
[C-C-:B------:R-:W-:Y:S01]  /*0210*/  IMAD R25, R0.reuse, 0x6, R3.reuse ;  /* 0x0000000600197824 */ /* 0x140fe200078e0203 */
[----:B------:R-:W-:Y:S01]  /*0220*/  MOV R29, R3 ;  /* 0x00000003001d7202 */ /* 0x000fe20000000f00 */
[----:B------:R-:W-:Y:S02]  /*0230*/  IMAD R27, R0, 0x7, R3 ;  /* 0x00000007001b7824 */ /* 0x000fe400078e0203 */
[----:B------:R-:W-:-:S02]  /*0240*/  IMAD R8, R2, R5, 0x3 ;  /* 0x0000000302087424 */ /* 0x000fc400078e0205 */
[----:B------:R-:W-:-:S07]  /*0250*/  IMAD.MOV R10, RZ, RZ, -R6 ;  /* 0x000000ffff0a7224 */ /* 0x000fce00078e0a06 */
.L_x_2:
[----:B------:R-:W0:Y:S01]  /*0260*/  LDC.64 R20, c[0x0][0x380] ;  /* 0x0000e000ff147b82 */ /* 0x000e220000000a00 */
[----:B------:R-:W-:-:S07]  /*0270*/  IADD3 R23, PT, PT, R8, -0x3, RZ ;  /* 0xfffffffd08177810 */ /* 0x000fce0007ffe0ff */
[----:B------:R-:W1:Y:S01]  /*0280*/  LDC.64 R16, c[0x0][0x388] ;  /* 0x0000e200ff107b82 */ /* 0x000e620000000a00 */
[----:B0-----:R-:W-:-:S06]  /*0290*/  IMAD.WIDE.U32 R22, R23, 0x4, R20 ;  /* 0x0000000417167825 */ /* 0x001fcc00078e0014 */
[----:B------:R-:W2:Y:S01]  /*02a0*/  LDG.E R23, desc[UR6][R22.64] ;  /* 0x0000000616177981 */ /* 0x000ea2000c1e1900 */
[----:B-1----:R-:W-:-:S06]  /*02b0*/  IMAD.WIDE.U32 R18, R29, 0x4, R16 ;  /* 0x000000041d127825 */ /* 0x002fcc00078e0010 */
[----:B------:R-:W2:Y:S01]  /*02c0*/  LDG.E R18, desc[UR6][R18.64] ;  /* 0x0000000612127981 */ /* 0x000ea2000c1e1900 */
[C---:B------:R-:W-:Y:S01]  /*02d0*/  IADD3 R14, PT, PT, R8.reuse, -0x2, RZ ;  /* 0xfffffffe080e7810 */ /* 0x040fe20007ffe0ff */
[----:B------:R-:W-:Y:S01]  /*02e0*/  VIADD R24, R8, 0xffffffff ;  /* 0xffffffff08187836 */ /* 0x000fe20000000000 */
[----:B--2---:R-:W-:-:S03]  /*02f0*/  IADD3 R12, PT, PT, R18, R23, R12 ;  /* 0x00000017120c7210 */ /* 0x004fc60007ffe00c */
[----:B------:R-:W-:-:S04]  /*0300*/  IMAD.WIDE.U32 R18, R14, 0x4, R20 ;  /* 0x000000040e127825 */ /* 0x000fc800078e0014 */
[----:B------:R-:W-:Y:S01]  /*0310*/  IMAD.WIDE.U32 R22, R7, 0x4, R16 ;  /* 0x0000000407167825 */ /* 0x000fe200078e0010 */
[----:B------:R0:W2:Y:S04]  /*0320*/  LDG.E R14, desc[UR6][R18.64] ;  /* 0x00000006120e7981 */ /* 0x0000a8000c1e1900 */
[----:B------:R1:W2:Y:S01]  /*0330*/  LDG.E R26, desc[UR6][R22.64] ;  /* 0x00000006161a7981 */ /* 0x0002a2000c1e1900 */
[----:B0-----:R-:W-:-:S04]  /*0340*/  IMAD.WIDE.U32 R18, R24, 0x4, R20 ;  /* 0x0000000418127825 */ /* 0x001fc800078e0014 */
[----:B-1----:R-:W-:Y:S01]  /*0350*/  IMAD.WIDE.U32 R22, R9, 0x4, R16 ;  /* 0x0000000409167825 */ /* 0x002fe200078e0010 */
[----:B------:R0:W3:Y:S04]  /*0360*/  LDG.E R24, desc[UR6][R18.64] ;  /* 0x0000000612187981 */ /* 0x0000e8000c1e1900 */
[----:B------:R1:W3:Y:S01]  /*0370*/  LDG.E R28, desc[UR6][R22.64] ;  /* 0x00000006161c7981 */ /* 0x0002e2000c1e1900 */
[----:B0-----:R-:W-:-:S04]  /*0380*/  IMAD.WIDE.U32 R18, R8, 0x4, R20 ;  /* 0x0000000408127825 */ /* 0x001fc800078e0014 */
[----:B-1----:R-:W-:Y:S01]  /*0390*/  IMAD.WIDE.U32 R22, R11, 0x4, R16 ;  /* 0x000000040b167825 */ /* 0x002fe200078e0010 */
[----:B--2---:R-:W-:Y:S02]  /*03a0*/  IADD3 R12, PT, PT, R26, R14, R12 ;  /* 0x0000000e1a0c7210 */ /* 0x004fe40007ffe00c */
[----:B------:R-:W2:Y:S04]  /*03b0*/  LDG.E R14, desc[UR6][R18.64] ;  /* 0x00000006120e7981 */ /* 0x000ea8000c1e1900 */
[----:B------:R0:W2:Y:S01]  /*03c0*/  LDG.E R26, desc[UR6][R22.64] ;  /* 0x00000006161a7981 */ /* 0x0000a2000c1e1900 */
[----:B---3--:R-:W-:Y:S02]  /*03d0*/  IADD3 R12, PT, PT, R28, R24, R12 ;  /* 0x000000181c0c7210 */ /* 0x008fe40007ffe00c */
[----:B------:R-:W-:Y:S01]  /*03e0*/  IADD3 R24, PT, PT, R8, 0x1, RZ ;  /* 0x0000000108187810 */ /* 0x000fe20007ffe0ff */
[----:B0-----:R-:W-:-:S04]  /*03f0*/  IMAD.WIDE.U32 R22, R13, 0x4, R16 ;  /* 0x000000040d167825 */ /* 0x001fc800078e0010 */
[----:B------:R-:W-:Y:S01]  /*0400*/  IMAD.WIDE.U32 R18, R24, 0x4, R20 ;  /* 0x0000000418127825 */ /* 0x000fe200078e0014 */
[----:B------:R-:W3:Y:S04]  /*0410*/  LDG.E R28, desc[UR6][R22.64] ;  /* 0x00000006161c7981 */ /* 0x000ee8000c1e1900 */
[----:B------:R0:W3:Y:S01]  /*0420*/  LDG.E R24, desc[UR6][R18.64] ;  /* 0x0000000612187981 */ /* 0x0000e2000c1e1900 */
[----:B--2---:R-:W-:Y:S01]  /*0430*/  IADD3 R12, PT, PT, R26, R14, R12 ;  /* 0x0000000e1a0c7210 */ /* 0x004fe20007ffe00c */
[C---:B------:R-:W-:Y:S01]  /*0440*/  VIADD R26, R8.reuse, 0x3 ;  /* 0x00000003081a7836 */ /* 0x040fe20000000000 */
[----:B------:R-:W-:-:S03]  /*0450*/  IADD3 R14, PT, PT, R8, 0x2, RZ ;  /* 0x00000002080e7810 */ /* 0x000fc60007ffe0ff */
[----:B0-----:R-:W-:Y:S01]  /*0460*/  IMAD.WIDE.U32 R18, R26, 0x4, R20 ;  /* 0x000000041a127825 */ /* 0x001fe200078e0014 */
[----:B------:R-:W-:-:S03]  /*0470*/  IADD3 R26, PT, PT, R8, 0x4, RZ ;  /* 0x00000004081a7810 */ /* 0x000fc60007ffe0ff */
[--C-:B------:R-:W-:Y:S02]  /*0480*/  IMAD.WIDE.U32 R22, R14, 0x4, R20.reuse ;  /* 0x000000040e167825 */ /* 0x100fe400078e0014 */
[----:B------:R0:W2:Y:S02]  /*0490*/  LDG.E R14, desc[UR6][R18.64] ;  /* 0x00000006120e7981 */ /* 0x0000a4000c1e1900 */
[----:B------:R-:W-:-:S06]  /*04a0*/  IMAD.WIDE.U32 R20, R26, 0x4, R20 ;  /* 0x000000041a147825 */ /* 0x000fcc00078e0014 */
[----:B------:R-:W4:Y:S01]  /*04b0*/  LDG.E R21, desc[UR6][R20.64] ;  /* 0x0000000614157981 */ /* 0x000f22000c1e1900 */
[----:B0-----:R-:W-:Y:S01]  /*04c0*/  IMAD.WIDE.U32 R18, R15, 0x4, R16 ;  /* 0x000000040f127825 */ /* 0x001fe200078e0010 */
[----:B---3--:R-:W-:Y:S02]  /*04d0*/  IADD3 R12, PT, PT, R28, R24, R12 ;  /* 0x000000181c0c7210 */ /* 0x008fe40007ffe00c */
[----:B------:R0:W3:Y:S04]  /*04e0*/  LDG.E R24, desc[UR6][R22.64] ;  /* 0x0000000616187981 */ /* 0x0000e8000c1e1900 */
[----:B------:R-:W3:Y:S01]  /*04f0*/  LDG.E R26, desc[UR6][R18.64] ;  /* 0x00000006121a7981 */ /* 0x000ee2000c1e1900 */
[----:B0-----:R-:W-:-:S04]  /*0500*/  IMAD.WIDE.U32 R22, R25, 0x4, R16 ;  /* 0x0000000419167825 */ /* 0x001fc800078e0010 */
[----:B------:R-:W-:Y:S01]  /*0510*/  IMAD.WIDE.U32 R16, R27, 0x4, R16 ;  /* 0x000000041b107825 */ /* 0x000fe200078e0010 */
[----:B------:R-:W2:Y:S05]  /*0520*/  LDG.E R28, desc[UR6][R22.64] ;  /* 0x00000006161c7981 */ /* 0x000eaa000c1e1900 */
[----:B------:R-:W4:Y:S01]  /*0530*/  LDG.E R16, desc[UR6][R16.64] ;  /* 0x0000000610107981 */ /* 0x000f22000c1e1900 */
[----:B------:R-:W-:-:S04]  /*0540*/  IADD3 R10, PT, PT, R10, 0x8, RZ ;  /* 0x000000080a0a7810 */ /* 0x000fc80007ffe0ff */
[----:B------:R-:W-:Y:S01]  /*0550*/  ISETP.NE.AND P1, PT, R10, RZ, PT ;  /* 0x000000ff0a00720c */ /* 0x000fe20003f25270 */
[----:B------:R-:W-:Y:S01]  /*0560*/  VIADD R8, R8, 0x8 ;  /* 0x0000000808087836 */ /* 0x000fe20000000000 */
[C---:B------:R-:W-:Y:S01]  /*0570*/  LEA R7, R0.reuse, R7, 0x3 ;  /* 0x0000000700077211 */ /* 0x040fe200078e18ff */
[C---:B------:R-:W-:Y:S01]  /*0580*/  IMAD R11, R0.reuse, 0x8, R11 ;  /* 0x00000008000b7824 */ /* 0x040fe200078e020b */
[C---:B------:R-:W-:Y:S01]  /*0590*/  LEA R9, R0.reuse, R9, 0x3 ;  /* 0x0000000900097211 */ /* 0x040fe200078e18ff */
[C---:B------:R-:W-:Y:S01]  /*05a0*/  IMAD R25, R0.reuse, 0x8, R25 ;  /* 0x0000000800197824 */ /* 0x040fe200078e0219 */
[C---:B------:R-:W-:Y:S02]  /*05b0*/  LEA R13, R0.reuse, R13, 0x3 ;  /* 0x0000000d000d7211 */ /* 0x040fe400078e18ff */
[C---:B------:R-:W-:Y:S02]  /*05c0*/  LEA R15, R0.reuse, R15, 0x3 ;  /* 0x0000000f000f7211 */ /* 0x040fe400078e18ff */
[----:B------:R-:W-:-:S02]  /*05d0*/  LEA R27, R0, R27, 0x3 ;  /* 0x0000001b001b7211 */ /* 0x000fc400078e18ff */
[----:B------:R-:W-:Y:S02]  /*05e0*/  LEA R29, R0, R29, 0x3 ;  /* 0x0000001d001d7211 */ /* 0x000fe400078e18ff */
[----:B---3--:R-:W-:-:S04]  /*05f0*/  IADD3 R12, PT, PT, R26, R24, R12 ;  /* 0x000000181a0c7210 */ /* 0x008fc80007ffe00c */
[----:B--2---:R-:W-:-:S04]  /*0600*/  IADD3 R12, PT, PT, R28, R14, R12 ;  /* 0x0000000e1c0c7210 */ /* 0x004fc80007ffe00c */
[----:B----4-:R-:W-:Y:S01]  /*0610*/  IADD3 R12, PT, PT, R16, R21, R12 ;  /* 0x00000015100c7210 */ /* 0x010fe20007ffe00c */
[----:B------:R-:W-:Y:S06]  /*0620*/  @P1 BRA `(.L_x_2) ;  /* 0xfffffffc000c1947 */ /* 0x000fec000383ffff */
.L_x_1:
[----:B------:R-:W-:Y:S05]  /*0630*/  @!P0 BRA `(.L_x_0) ;  /* 0x0000000400048947 */ /* 0x000fea0003800000 */
[----:B------:R-:W-:Y:S02]  /*0640*/  ISETP.GE.U32.AND P0, PT, R4, 0x4, PT ;  /* 0x000000040400780c */ /* 0x000fe40003f06070 */
[----:B------:R-:W-:-:S04]  /*0650*/  LOP3.LUT R13, R5, 0x3, RZ, 0xc0, !PT ;  /* 0x00000003050d7812 */ /* 0x000fc800078ec0ff */
[----:B------:R-:W-:-:S07]  /*0660*/  ISETP.NE.AND P1, PT, R13, RZ, PT ;  /* 0x000000ff0d00720c */ /* 0x000fce0003f25270 */
[----:B------:R-:W-:Y:S06]  /*0670*/  @!P0 BRA `(.L_x_3) ;  /* 0x00000000007c8947 */ /* 0x000fec0003800000 */
[----:B------:R-:W0:Y:S01]  /*0680*/  LDC.64 R8, c[0x0][0x388] ;  /* 0x0000e200ff087b82 */ /* 0x000e220000000a00 */
[----:B------:R-:W-:Y:S02]  /*0690*/  IMAD R17, R6, R0, R3 ;  /* 0x0000000006117224 */ /* 0x000fe400078e0203 */
[----:B------:R-:W-:-:S04]  /*06a0*/  IMAD R15, R2, R5, R6 ;  /* 0x00000005020f7224 */ /* 0x000fc800078e0206 */
[C---:B------:R-:W-:Y:S01]  /*06b0*/  VIADD R23, R15.reuse, 0x1 ;  /* 0x000000010f177836 */ /* 0x040fe20000000000 */
[----:B------:R-:W1:Y:S01]  /*06c0*/  LDC.64 R10, c[0x0][0x380] ;  /* 0x0000e000ff0a7b82 */ /* 0x000e620000000a00 */
[C---:B------:R-:W-:Y:S02]  /*06d0*/  IADD3 R27, PT, PT, R15.reuse, 0x2, RZ ;  /* 0x000000020f1b7810 */ /* 0x040fe40007ffe0ff */
[----:B------:R-:W-:Y:S01]  /*06e0*/  IADD3 R4, PT, PT, R15, 0x3, RZ ;  /* 0x000000030f047810 */ /* 0x000fe20007ffe0ff */
[C---:B0-----:R-:W-:Y:S01]  /*06f0*/  IMAD.WIDE.U32 R20, R17.reuse, 0x4, R8 ;  /* 0x0000000411147825 */ /* 0x041fe200078e0008 */
[----:B------:R-:W-:-:S05]  /*0700*/  IADD3 R17, PT, PT, R17, R0, RZ ;  /* 0x0000000011117210 */ /* 0x000fca0007ffe0ff */
[----:B------:R-:W-:Y:S01]  /*0710*/  IMAD.IADD R29, R17, 0x1, R0 ;  /* 0x00000001111d7824 */ /* 0x000fe200078e0200 */
[----:B------:R-:W2:Y:S01]  /*0720*/  LDG.E R20, desc[UR6][R20.64] ;  /* 0x0000000614147981 */ /* 0x000ea2000c1e1900 */
[----:B-1----:R-:W-:-:S04]  /*0730*/  IMAD.WIDE.U32 R24, R15, 0x4, R10 ;  /* 0x000000040f187825 */ /* 0x002fc800078e000a */
[----:B------:R-:W-:Y:S01]  /*0740*/  IMAD.WIDE.U32 R22, R23, 0x4, R10 ;  /* 0x0000000417167825 */ /* 0x000fe200078e000a */
[----:B------:R-:W2:Y:S03]  /*0750*/  LDG.E R7, desc[UR6][R24.64] ;  /* 0x0000000618077981 */ /* 0x000ea6000c1e1900 */
[----:B------:R-:W-:Y:S02]  /*0760*/  IMAD.WIDE.U32 R18, R17, 0x4, R8 ;  /* 0x0000000411127825 */ /* 0x000fe400078e0008 */
[----:B------:R-:W3:Y:S02]  /*0770*/  LDG.E R22, desc[UR6][R22.64] ;  /* 0x0000000616167981 */ /* 0x000ee4000c1e1900 */
[----:B------:R-:W-:Y:S01]  /*0780*/  IMAD.WIDE.U32 R14, R27, 0x4, R10 ;  /* 0x000000041b0e7825 */ /* 0x000fe200078e000a */
[C---:B------:R-:W-:Y:S01]  /*0790*/  IADD3 R27, PT, PT, R29.reuse, R0, RZ ;  /* 0x000000001d1b7210 */ /* 0x040fe20007ffe0ff */
[----:B------:R-:W3:Y:S02]  /*07a0*/  LDG.E R19, desc[UR6][R18.64] ;  /* 0x0000000612137981 */ /* 0x000ee4000c1e1900 */
[----:B------:R-:W-:-:S02]  /*07b0*/  IMAD.WIDE.U32 R16, R29, 0x4, R8 ;  /* 0x000000041d107825 */ /* 0x000fc400078e0008 */
[----:B------:R-:W4:Y:S02]  /*07c0*/  LDG.E R14, desc[UR6][R14.64] ;  /* 0x000000060e0e7981 */ /* 0x000f24000c1e1900 */
[----:B------:R-:W-:Y:S02]  /*07d0*/  IMAD.WIDE.U32 R10, R4, 0x4, R10 ;  /* 0x00000004040a7825 */ /* 0x000fe400078e000a */
[----:B------:R-:W4:Y:S02]  /*07e0*/  LDG.E R16, desc[UR6][R16.64] ;  /* 0x0000000610107981 */ /* 0x000f24000c1e1900 */
[----:B------:R-:W-:Y:S02]  /*07f0*/  IMAD.WIDE.U32 R8, R27, 0x4, R8 ;  /* 0x000000041b087825 */ /* 0x000fe400078e0008 */
[----:B------:R-:W5:Y:S04]  /*0800*/  LDG.E R10, desc[UR6][R10.64] ;  /* 0x000000060a0a7981 */ /* 0x000f68000c1e1900 */
[----:B------:R-:W5:Y:S01]  /*0810*/  LDG.E R8, desc[UR6][R8.64] ;  /* 0x0000000608087981 */ /* 0x000f62000c1e1900 */
[----:B------:R-:W-:Y:S01]  /*0820*/  VIADD R6, R6, 0x4 ;  /* 0x0000000406067836 */ /* 0x000fe20000000000 */
[----:B--2---:R-:W-:-:S04]  /*0830*/  IADD3 R7, PT, PT, R20, R7, R12 ;  /* 0x0000000714077210 */ /* 0x004fc80007ffe00c */
[----:B---3--:R-:W-:-:S04]  /*0840*/  IADD3 R7, PT, PT, R19, R22, R7 ;  /* 0x0000001613077210 */ /* 0x008fc80007ffe007 */
[----:B----4-:R-:W-:-:S04]  /*0850*/  IADD3 R7, PT, PT, R16, R14, R7 ;  /* 0x0000000e10077210 */ /* 0x010fc80007ffe007 */
[----:B-----5:R-:W-:-:S07]  /*0860*/  IADD3 R12, PT, PT, R8, R10, R7 ;  /* 0x0000000a080c7210 */ /* 0x020fce0007ffe007 */
.L_x_3:
[----:B------:R-:W-:Y:S05]  /*0870*/  @!P1 BRA `(.L_x_0) ;  /* 0x0000000000749947 */ /* 0x000fea0003800000 */
[----:B------:R-:W0:Y:S01]  /*0880*/  LDC.64 R14, c[0x0][0x388] ;  /* 0x0000e200ff0e7b82 */ /* 0x000e220000000a00 */
[----:B------:R-:W-:Y:S02]  /*0890*/  ISETP.NE.AND P0, PT, R13, 0x1, PT ;  /* 0x000000010d00780c */ /* 0x000fe40003f05270 */
[----:B------:R-:W-:-:S04]  /*08a0*/  LOP3.LUT R4, R5, 0x1, RZ, 0xc0, !PT ;  /* 0x0000000105047812 */ /* 0x000fc800078ec0ff */
[----:B------:R-:W-:Y:S01]  /*08b0*/  ISETP.NE.U32.AND P1, PT, R4, 0x1, PT ;  /* 0x000000010400780c */ /* 0x000fe20003f25070 */
[----:B------:R-:W1:Y:S06]  /*08c0*/  LDC.64 R18, c[0x0][0x380] ;  /* 0x0000e000ff127b82 */ /* 0x000e6c0000000a00 */
[----:B------:R-:W-:Y:S02]  /*08d0*/  @P0 IMAD R7, R2, R5, R6 ;  /* 0x0000000502070224 */ /* 0x000fe400078e0206 */
[----:B------:R-:W2:Y:S01]  /*08e0*/  LDC.64 R10, c[0x0][0x380] ;  /* 0x0000e000ff0a7b82 */ /* 0x000ea20000000a00 */
[C---:B------:R-:W-:Y:S01]  /*08f0*/  @P0 IMAD R17, R6.reuse, R0, R3 ;  /* 0x0000000006110224 */ /* 0x040fe200078e0203 */
[----:B------:R-:W-:-:S02]  /*0900*/  @P0 IADD3 R6, PT, PT, R6, 0x2, RZ ;  /* 0x0000000206060810 */ /* 0x000fc40007ffe0ff */
[----:B------:R-:W-:Y:S02]  /*0910*/  @P0 IADD3 R13, PT, PT, R7, 0x1, RZ ;  /* 0x00000001070d0810 */ /* 0x000fe40007ffe0ff */
[C---:B------:R-:W-:Y:S02]  /*0920*/  @P0 IADD3 R23, PT, PT, R17.reuse, R0, RZ ;  /* 0x0000000011170210 */ /* 0x040fe40007ffe0ff */
[----:B------:R-:W3:Y:S01]  /*0930*/  LDC.64 R8, c[0x0][0x388] ;  /* 0x0000e200ff087b82 */ /* 0x000ee20000000a00 */
[----:B0-----:R-:W-:-:S04]  /*0940*/  @P0 IMAD.WIDE.U32 R16, R17, 0x4, R14 ;  /* 0x0000000411100825 */ /* 0x001fc800078e000e */
[----:B------:R-:W-:Y:S02]  /*0950*/  @P0 IMAD.WIDE.U32 R14, R23, 0x4, R14 ;  /* 0x00000004170e0825 */ /* 0x000fe400078e000e */
[----:B------:R-:W4:Y:S02]  /*0960*/  @P0 LDG.E R16, desc[UR6][R16.64] ;  /* 0x0000000610100981 */ /* 0x000f24000c1e1900 */
[--C-:B-1----:R-:W-:Y:S02]  /*0970*/  @P0 IMAD.WIDE.U32 R20, R7, 0x4, R18.reuse ;  /* 0x0000000407140825 */ /* 0x102fe400078e0012 */
[----:B------:R-:W5:Y:S02]  /*0980*/  @P0 LDG.E R14, desc[UR6][R14.64] ;  /* 0x000000060e0e0981 */ /* 0x000f64000c1e1900 */
[----:B------:R-:W-:Y:S02]  /*0990*/  @P0 IMAD.WIDE.U32 R18, R13, 0x4, R18 ;  /* 0x000000040d120825 */ /* 0x000fe400078e0012 */
[----:B------:R-:W4:Y:S02]  /*09a0*/  @P0 LDG.E R7, desc[UR6][R20.64] ;  /* 0x0000000614070981 */ /* 0x000f24000c1e1900 */
[----:B------:R-:W-:-:S02]  /*09b0*/  @!P1 IMAD R5, R2, R5, R6 ;  /* 0x0000000502059224 */ /* 0x000fc400078e0206 */
[----:B------:R-:W-:Y:S01]  /*09c0*/  @!P1 IMAD R13, R6, R0, R3 ;  /* 0x00000000060d9224 */ /* 0x000fe200078e0203 */
[----:B------:R-:W5:Y:S01]  /*09d0*/  @P0 LDG.E R18, desc[UR6][R18.64] ;  /* 0x0000000612120981 */ /* 0x000f62000c1e1900 */
[----:B--2---:R-:W-:-:S04]  /*09e0*/  @!P1 IMAD.WIDE.U32 R10, R5, 0x4, R10 ;  /* 0x00000004050a9825 */ /* 0x004fc800078e000a */
[----:B---3--:R-:W-:Y:S02]  /*09f0*/  @!P1 IMAD.WIDE.U32 R8, R13, 0x4, R8 ;  /* 0x000000040d089825 */ /* 0x008fe400078e0008 */
[----:B------:R-:W2:Y:S04]  /*0a00*/  @!P1 LDG.E R11, desc[UR6][R10.64] ;  /* 0x000000060a0b9981 */ /* 0x000ea8000c1e1900 */
[----:B------:R-:W2:Y:S01]  /*0a10*/  @!P1 LDG.E R8, desc[UR6][R8.64] ;  /* 0x0000000608089981 */ /* 0x000ea2000c1e1900 */
[----:B----4-:R-:W-:-:S04]  /*0a20*/  @P0 IADD3 R7, PT, PT, R16, R7, R12 ;  /* 0x0000000710070210 */ /* 0x010fc80007ffe00c */
[----:B-----5:R-:W-:-:S04]  /*0a30*/  @P0 IADD3 R12, PT, PT, R14, R18, R7 ;  /* 0x000000120e0c0210 */ /* 0x020fc80007ffe007 */
[----:B--2---:R-:W-:-:S07]  /*0a40*/  @!P1 IADD3 R12, PT, PT, R8, R11, R12 ;  /* 0x0000000b080c9210 */ /* 0x004fce0007ffe00c */
.L_x_0:
[----:B------:R-:W0:Y:S01]  /*0a50*/  LDC.64 R4, c[0x0][0x390] ;  /* 0x0000e400ff047b82 */ /* 0x000e220000000a00 */
[----:B------:R-:W-:-:S04]  /*0a60*/  IMAD R3, R2, R0, R3 ;  /* 0x0000000002037224 */ /* 0x000fc800078e0203 */
[----:B0-----:R-:W-:-:S05]  /*0a70*/  IMAD.WIDE.U32 R2, R3, 0x4, R4 ;  /* 0x0000000403027825 */ /* 0x001fca00078e0004 */
[----:B------:R-:W-:Y:S01]  /*0a80*/  STG.E desc[UR6][R2.64], R12 ;  /* 0x0000000c02007986 */ /* 0x000fe2000c101906 */
[----:B------:R-:W-:Y:S05]  /*0a90*/  EXIT ;  /* 0x000000000000794d */ /* 0x000fea0003800000 */
.L_x_4:
[----:B------:R-:W-:-:S00]  /*0aa0*/  BRA `(.L_x_4) ;  /* 0xfffffffc00fc7947 */ /* 0x000fc0000383ffff */
[----:B------:R-:W-:-:S00]  /*0ab0*/  NOP ;  /* 0x0000000000007918 */ /* 0x000fc00000000000 */
        /* <DEDUP_REMOVED lines=12> */
.L_x_5:


//--------------------- .nv.shared.reserved.0     --------------------------
	.section	.nv.shared.reserved.0,"aw",@nobits
	.weak		__nv_reservedSMEM_offset_0_alias
	.size		__nv_reservedSMEM_offset_0_alias, 0, 64
	.other		__nv_reservedSMEM_offset_0_alias,@"STO_CUDA_RESERVED_SHARED STV_DEFAULT"
__nv_reservedSMEM_offset_0_alias:
	.zero		0
	.zero		64


//--------------------- .nv.constant0._Z7matMultPiS_S_jjj --------------------------
	.section	.nv.constant0._Z7matMultPiS_S_jjj,"a",@progbits
	.sectionflags	@""
	.align	4
.nv.constant0._Z7matMultPiS_S_jjj:
	.zero		932


//--------------------- SYMBOLS --------------------------

	.type		.nv.reservedSmem.offset0,@object
	.size		.nv.reservedSmem.offset0,0x4
